//
// Generated by NVIDIA NVVM Compiler
//
// Compiler Build ID: CL-36424714
// Cuda compilation tools, release 13.0, V13.0.88
// Based on NVVM 20.0.0
//

.version 9.0
.target sm_100
.address_size 64

	// .globl	_Z14TileLoadKernelPKfPfii
// _ZZ14TileLoadKernelPKfPfiiE6s_tile has been demoted

.visible .entry _Z14TileLoadKernelPKfPfii(
	.param .u64 .ptr .align 1 _Z14TileLoadKernelPKfPfii_param_0,
	.param .u64 .ptr .align 1 _Z14TileLoadKernelPKfPfii_param_1,
	.param .u32 _Z14TileLoadKernelPKfPfii_param_2,
	.param .u32 _Z14TileLoadKernelPKfPfii_param_3
)
{
	.reg .pred 	%p<6>;
	.reg .b32 	%r<21>;
	.reg .b32 	%f<3>;
	.reg .b64 	%rd<9>;
	// demoted variable
	.shared .align 4 .b8 _ZZ14TileLoadKernelPKfPfiiE6s_tile[4096];
	ld.param.u64 	%rd1, [_Z14TileLoadKernelPKfPfii_param_0];
	ld.param.u64 	%rd2, [_Z14TileLoadKernelPKfPfii_param_1];
	ld.param.u32 	%r4, [_Z14TileLoadKernelPKfPfii_param_2];
	ld.param.u32 	%r5, [_Z14TileLoadKernelPKfPfii_param_3];
	mov.u32 	%r7, %ctaid.x;
	shl.b32 	%r8, %r7, 5;
	mov.u32 	%r9, %tid.x;
	add.s32 	%r1, %r8, %r9;
	mov.u32 	%r10, %ctaid.y;
	shl.b32 	%r11, %r10, 5;
	mov.u32 	%r12, %tid.y;
	add.s32 	%r13, %r11, %r12;
	setp.lt.s32 	%p2, %r1, %r4;
	setp.lt.s32 	%p3, %r13, %r5;
	and.pred  	%p1, %p2, %p3;
	shl.b32 	%r14, %r12, 7;
	mov.u32 	%r15, _ZZ14TileLoadKernelPKfPfiiE6s_tile;
	add.s32 	%r16, %r15, %r14;
	shl.b32 	%r17, %r9, 2;
	add.s32 	%r3, %r16, %r17;
	not.pred 	%p4, %p1;
	@%p4 bra 	$L__BB0_2;
	cvta.to.global.u64 	%rd3, %rd1;
	mad.lo.s32 	%r19, %r4, %r13, %r1;
	mul.wide.s32 	%rd4, %r19, 4;
	add.s64 	%rd5, %rd3, %rd4;
	ld.global.nc.f32 	%f1, [%rd5];
	st.shared.f32 	[%r3], %f1;
	bra.uni 	$L__BB0_3;
$L__BB0_2:
	mov.b32 	%r18, 0;
	st.shared.u32 	[%r3], %r18;
$L__BB0_3:
	bar.sync 	0;
	@%p4 bra 	$L__BB0_5;
	mad.lo.s32 	%r20, %r4, %r13, %r1;
	ld.shared.f32 	%f2, [%r3];
	cvta.to.global.u64 	%rd6, %rd2;
	mul.wide.s32 	%rd7, %r20, 4;
	add.s64 	%rd8, %rd6, %rd7;
	st.global.f32 	[%rd8], %f2;
$L__BB0_5:
	ret;

}


// ===== COMPILED SASS (sm_100) =====

	.target	sm_100

	.elftype	@"ET_EXEC"


//--------------------- .note.nv.tkinfo           --------------------------
	.section	.note.nv.tkinfo,"",@"SHT_NOTE"
	.sectionflags	@"SHF_NOTE_NV_TKINFO"
	.tkinfo
        /*0018*/ 	.word	0x00000002
        /*0030*/ 	.string	""
        /*0030*/ 	.string	"ptxas"
        /*0030*/ 	.string	"Cuda compilation tools, release 13.0, V13.0.88"
        /*0030*/ 	.string	"Build cuda_13.0.r13.0/compiler.36424714_0"
        /*0030*/ 	.string	"-arch sm_100 -m 64 "



//--------------------- .note.nv.cuinfo           --------------------------
	.section	.note.nv.cuinfo,"",@"SHT_NOTE"
	.sectionflags	@"SHF_NOTE_NV_CUINFO"
        /*0018*/ 	.short	0x0002
        /*001a*/ 	.short	0x0064
        /*001c*/ 	.short	0x0082
	.zero		2


//--------------------- .nv.info                  --------------------------
	.section	.nv.info,"",@"SHT_CUDA_INFO"
	.align	4


	//----- nvinfo : EIATTR_REGCOUNT
	.align		4
        /*0000*/ 	.byte	0x04, 0x2f
        /*0002*/ 	.short	(.L_1 - .L_0)
	.align		4
.L_0:
        /*0004*/ 	.word	index@(_Z14TileLoadKernelPKfPfii)
        /*0008*/ 	.word	0x0000000c


	//----- nvinfo : EIATTR_FRAME_SIZE
	.align		4
.L_1:
        /*000c*/ 	.byte	0x04, 0x11
        /*000e*/ 	.short	(.L_3 - .L_2)
	.align		4
.L_2:
        /*0010*/ 	.word	index@(_Z14TileLoadKernelPKfPfii)
        /*0014*/ 	.word	0x00000000


	//----- nvinfo : EIATTR_MIN_STACK_SIZE
	.align		4
.L_3:
        /*0018*/ 	.byte	0x04, 0x12
        /*001a*/ 	.short	(.L_5 - .L_4)
	.align		4
.L_4:
        /*001c*/ 	.word	index@(_Z14TileLoadKernelPKfPfii)
        /*0020*/ 	.word	0x00000000
.L_5:


//--------------------- .nv.compat                --------------------------
	.section	.nv.compat,"",@"SHT_CUDA_COMPAT_INFO"
	.align	4
        /*0000*/ 	.byte	0x02, 0x09, 0x00, 0x00, 0x02, 0x02, 0x01, 0x00, 0x02, 0x05, 0x05, 0x00, 0x03, 0x07, 0x01, 0x01
        /*0010*/ 	.byte	0x02, 0x03, 0x00, 0x00, 0x02, 0x06, 0x01, 0x00, 0x04, 0x0b, 0x08, 0x00, 0x09, 0x00, 0x00, 0x00
        /*0020*/ 	.byte	0x00, 0x00, 0x00, 0x00


//--------------------- .nv.info._Z14TileLoadKernelPKfPfii --------------------------
	.section	.nv.info._Z14TileLoadKernelPKfPfii,"",@"SHT_CUDA_INFO"
	.sectionflags	@""
	.align	4


	//----- nvinfo : EIATTR_CUDA_API_VERSION
	.align		4
        /*0000*/ 	.byte	0x04, 0x37
        /*0002*/ 	.short	(.L_7 - .L_6)
.L_6:
        /*0004*/ 	.word	0x00000082


	//----- nvinfo : EIATTR_KPARAM_INFO
	.align		4
.L_7:
        /*0008*/ 	.byte	0x04, 0x17
        /*000a*/ 	.short	(.L_9 - .L_8)
.L_8:
        /*000c*/ 	.word	0x00000000
        /*0010*/ 	.short	0x0003
        /*0012*/ 	.short	0x0014
        /*0014*/ 	.byte	0x00, 0xf0, 0x11, 0x00


	//----- nvinfo : EIATTR_KPARAM_INFO
	.align		4
.L_9:
        /*0018*/ 	.byte	0x04, 0x17
        /*001a*/ 	.short	(.L_11 - .L_10)
.L_10:
        /*001c*/ 	.word	0x00000000
        /*0020*/ 	.short	0x0002
        /*0022*/ 	.short	0x0010
        /*0024*/ 	.byte	0x00, 0xf0, 0x11, 0x00


	//----- nvinfo : EIATTR_KPARAM_INFO
	.align		4
.L_11:
        /*0028*/ 	.byte	0x04, 0x17
        /*002a*/ 	.short	(.L_13 - .L_12)
.L_12:
        /*002c*/ 	.word	0x00000000
        /*0030*/ 	.short	0x0001
        /*0032*/ 	.short	0x0008
        /*0034*/ 	.byte	0x00, 0xf5, 0x21, 0x00


	//----- nvinfo : EIATTR_KPARAM_INFO
	.align		4
.L_13:
        /*0038*/ 	.byte	0x04, 0x17
        /*003a*/ 	.short	(.L_15 - .L_14)
.L_14:
        /*003c*/ 	.word	0x00000000
        /*0040*/ 	.short	0x0000
        /*0042*/ 	.short	0x0000
        /*0044*/ 	.byte	0x00, 0xf5, 0x21, 0x00


	//----- nvinfo : EIATTR_SPARSE_MMA_MASK
	.align		4
.L_15:
        /*0048*/ 	.byte	0x03, 0x50
        /*004a*/ 	.short	0x0000


	//----- nvinfo : EIATTR_MAXREG_COUNT
	.align		4
        /*004c*/ 	.byte	0x03, 0x1b
        /*004e*/ 	.short	0x00ff


	//----- nvinfo : EIATTR_NUM_BARRIERS
	.align		4
        /*0050*/ 	.byte	0x02, 0x4c
        /*0052*/ 	.byte	0x01
	.zero		1


	//----- nvinfo : EIATTR_MERCURY_ISA_VERSION
	.align		4
        /*0054*/ 	.byte	0x03, 0x5f
        /*0056*/ 	.short	0x0101


	//----- nvinfo : EIATTR_VRC_CTA_INIT_COUNT
	.align		4
        /*0058*/ 	.byte	0x02, 0x4a
	.zero		1
	.zero		1


	//----- nvinfo : EIATTR_EXIT_INSTR_OFFSETS
	.align		4
        /*005c*/ 	.byte	0x04, 0x1c
        /*005e*/ 	.short	(.L_17 - .L_16)


	//   ....[0]....
.L_16:
        /*0060*/ 	.word	0x00000170


	//   ....[1]....
        /*0064*/ 	.word	0x000001d0


	//----- nvinfo : EIATTR_CBANK_PARAM_SIZE
	.align		4
.L_17:
        /*0068*/ 	.byte	0x03, 0x19
        /*006a*/ 	.short	0x0018


	//----- nvinfo : EIATTR_PARAM_CBANK
	.align		4
        /*006c*/ 	.byte	0x04, 0x0a
        /*006e*/ 	.short	(.L_19 - .L_18)
	.align		4
.L_18:
        /*0070*/ 	.word	index@(.nv.constant0._Z14TileLoadKernelPKfPfii)
        /*0074*/ 	.short	0x0380
        /*0076*/ 	.short	0x0018


	//----- nvinfo : EIATTR_SW_WAR
	.align		4
.L_19:
        /*0078*/ 	.byte	0x04, 0x36
        /*007a*/ 	.short	(.L_21 - .L_20)
.L_20:
        /*007c*/ 	.word	0x00000008
.L_21:


//--------------------- .nv.callgraph             --------------------------
	.section	.nv.callgraph,"",@"SHT_CUDA_CALLGRAPH"
	.align	4
	.sectionentsize	8
	.align		4
        /*0000*/ 	.word	0x00000000
	.align		4
        /*0004*/ 	.word	0xffffffff
	.align		4
        /*0008*/ 	.word	0x00000000
	.align		4
        /*000c*/ 	.word	0xfffffffe
	.align		4
        /*0010*/ 	.word	0x00000000
	.align		4
        /*0014*/ 	.word	0xfffffffd
	.align		4
        /*0018*/ 	.word	0x00000000
	.align		4
        /*001c*/ 	.word	0xfffffffc


//--------------------- .text._Z14TileLoadKernelPKfPfii --------------------------
	.section	.text._Z14TileLoadKernelPKfPfii,"ax",@progbits
	.align	128
        .global         _Z14TileLoadKernelPKfPfii
        .type           _Z14TileLoadKernelPKfPfii,@function
        .size           _Z14TileLoadKernelPKfPfii,(.L_x_1 - _Z14TileLoadKernelPKfPfii)
        .other          _Z14TileLoadKernelPKfPfii,@"STO_CUDA_ENTRY STV_DEFAULT"
_Z14TileLoadKernelPKfPfii:
.text._Z14TileLoadKernelPKfPfii:
[----:B------:R-:W-:Y:S01]  /*0000*/  LDC R1, c[0x0][0x37c] ;  /* 0x0000df00ff017b82 */ /* 0x000fe20000000800 */
[----:B------:R-:W0:Y:S01]  /*0010*/  S2R R5, SR_CTAID.Y ;  /* 0x0000000000057919 */ /* 0x000e220000002600 */
[----:B------:R-:W1:Y:S01]  /*0020*/  LDCU.64 UR8, c[0x0][0x390] ;  /* 0x00007200ff0877ac */ /* 0x000e620008000a00 */
[----:B------:R-:W0:Y:S01]  /*0030*/  S2R R4, SR_TID.Y ;  /* 0x0000000000047919 */ /* 0x000e220000002200 */
[----:B------:R-:W2:Y:S01]  /*0040*/  LDCU.64 UR6, c[0x0][0x358] ;  /* 0x00006b00ff0677ac */ /* 0x000ea20008000a00 */
[----:B------:R-:W3:Y:S01]  /*0050*/  S2R R0, SR_CTAID.X ;  /* 0x0000000000007919 */ /* 0x000ee20000002500 */
[----:B------:R-:W3:Y:S01]  /*0060*/  S2R R9, SR_TID.X ;  /* 0x0000000000097919 */ /* 0x000ee20000002100 */
[----:B0-----:R-:W-:-:S04]  /*0070*/  LEA R5, R5, R4, 0x5 ;  /* 0x0000000405057211 */ /* 0x001fc800078e28ff */
[----:B-1----:R-:W-:Y:S02]  /*0080*/  ISETP.GE.AND P0, PT, R5, UR9, PT ;  /* 0x0000000905007c0c */ /* 0x002fe4000bf06270 */
[----:B---3--:R-:W-:-:S04]  /*0090*/  LEA R0, R0, R9, 0x5 ;  /* 0x0000000900007211 */ /* 0x008fc800078e28ff */
[----:B------:R-:W-:-:S13]  /*00a0*/  ISETP.LT.AND P0, PT, R0, UR8, !P0 ;  /* 0x0000000800007c0c */ /* 0x000fda000c701270 */
[----:B------:R-:W0:Y:S01]  /*00b0*/  @P0 LDC.64 R2, c[0x0][0x380] ;  /* 0x0000e000ff020b82 */ /* 0x000e220000000a00 */
[----:B------:R-:W-:-:S04]  /*00c0*/  @P0 IMAD R7, R5, UR8, R0 ;  /* 0x0000000805070c24 */ /* 0x000fc8000f8e0200 */
[----:B0-----:R-:W-:-:S06]  /*00d0*/  @P0 IMAD.WIDE R2, R7, 0x4, R2 ;  /* 0x0000000407020825 */ /* 0x001fcc00078e0202 */
[----:B--2---:R-:W2:Y:S01]  /*00e0*/  @P0 LDG.E.CONSTANT R3, desc[UR6][R2.64] ;  /* 0x0000000602030981 */ /* 0x004ea2000c1e9900 */
[----:B------:R-:W0:Y:S01]  /*00f0*/  S2UR UR5, SR_CgaCtaId ;  /* 0x00000000000579c3 */ /* 0x000e220000008800 */
[----:B------:R-:W-:Y:S02]  /*0100*/  UMOV UR4, 0x400 ;  /* 0x0000040000047882 */ /* 0x000fe40000000000 */
[----:B0-----:R-:W-:-:S06]  /*0110*/  ULEA UR4, UR5, UR4, 0x18 ;  /* 0x0000000405047291 */ /* 0x001fcc000f8ec0ff */
[----:B------:R-:W-:-:S04]  /*0120*/  LEA R4, R4, UR4, 0x7 ;  /* 0x0000000404047c11 */ /* 0x000fc8000f8e38ff */
[----:B------:R-:W-:-:S05]  /*0130*/  LEA R4, R9, R4, 0x2 ;  /* 0x0000000409047211 */ /* 0x000fca00078e10ff */
[----:B--2---:R0:W-:Y:S04]  /*0140*/  @P0 STS [R4], R3 ;  /* 0x0000000304000388 */ /* 0x0041e80000000800 */
[----:B------:R0:W-:Y:S01]  /*0150*/  @!P0 STS [R4], RZ ;  /* 0x000000ff04008388 */ /* 0x0001e20000000800 */
[----:B------:R-:W-:Y:S06]  /*0160*/  BAR.SYNC.DEFER_BLOCKING 0x0 ;  /* 0x0000000000007b1d */ /* 0x000fec0000010000 */
[----:B------:R-:W-:Y:S05]  /*0170*/  @!P0 EXIT ;  /* 0x000000000000894d */ /* 0x000fea0003800000 */
[----:B------:R-:W1:Y:S01]  /*0180*/  LDS R7, [R4] ;  /* 0x0000000004077984 */ /* 0x000e620000000800 */
[----:B0-----:R-:W0:Y:S01]  /*0190*/  LDC.64 R2, c[0x0][0x388] ;  /* 0x0000e200ff027b82 */ /* 0x001e220000000a00 */
[----:B------:R-:W-:-:S04]  /*01a0*/  IMAD R5, R5, UR8, R0 ;  /* 0x0000000805057c24 */ /* 0x000fc8000f8e0200 */
[----:B0-----:R-:W-:-:S05]  /*01b0*/  IMAD.WIDE R2, R5, 0x4, R2 ;  /* 0x0000000405027825 */ /* 0x001fca00078e0202 */
[----:B-1----:R-:W-:Y:S01]  /*01c0*/  STG.E desc[UR6][R2.64], R7 ;  /* 0x0000000702007986 */ /* 0x002fe2000c101906 */
[----:B------:R-:W-:Y:S05]  /*01d0*/  EXIT ;  /* 0x000000000000794d */ /* 0x000fea0003800000 */
.L_x_0:
[----:B------:R-:W-:-:S00]  /*01e0*/  BRA `(.L_x_0) ;  /* 0xfffffffc00fc7947 */ /* 0x000fc0000383ffff */
[----:B------:R-:W-:-:S00]  /*01f0*/  NOP ;  /* 0x0000000000007918 */ /* 0x000fc00000000000 */
        /* <DEDUP_REMOVED lines=8> */
.L_x_1:


//--------------------- .nv.shared._Z14TileLoadKernelPKfPfii --------------------------
	.section	.nv.shared._Z14TileLoadKernelPKfPfii,"aw",@nobits
	.sectionflags	@""
	.align	4
.nv.shared._Z14TileLoadKernelPKfPfii:
	.zero		5120


//--------------------- .nv.shared.reserved.0     --------------------------
	.section	.nv.shared.reserved.0,"aw",@nobits
	.weak		__nv_reservedSMEM_offset_0_alias
	.size		__nv_reservedSMEM_offset_0_alias, 0, 64
	.other		__nv_reservedSMEM_offset_0_alias,@"STO_CUDA_RESERVED_SHARED STV_DEFAULT"
__nv_reservedSMEM_offset_0_alias:
	.zero		0
	.zero		64


//--------------------- .nv.constant0._Z14TileLoadKernelPKfPfii --------------------------
	.section	.nv.constant0._Z14TileLoadKernelPKfPfii,"a",@progbits
	.sectionflags	@""
	.align	4
.nv.constant0._Z14TileLoadKernelPKfPfii:
	.zero		920


//--------------------- SYMBOLS --------------------------

	.type		.nv.reservedSmem.offset0,@object
	.size		.nv.reservedSmem.offset0,0x4
	.type		.nv.reservedSmem.cap,@object
	.size		.nv.reservedSmem.cap,0x4
